//
// Generated by NVIDIA NVVM Compiler
//
// Compiler Build ID: CL-36424714
// Cuda compilation tools, release 13.0, V13.0.88
// Based on NVVM 20.0.0
//

.version 9.0
.target sm_100
.address_size 64

	// .globl	_Z15MatrixMulKernelPfS_S_i

.visible .entry _Z15MatrixMulKernelPfS_S_i(
	.param .u64 .ptr .align 1 _Z15MatrixMulKernelPfS_S_i_param_0,
	.param .u64 .ptr .align 1 _Z15MatrixMulKernelPfS_S_i_param_1,
	.param .u64 .ptr .align 1 _Z15MatrixMulKernelPfS_S_i_param_2,
	.param .u32 _Z15MatrixMulKernelPfS_S_i_param_3
)
{
	.reg .pred 	%p<10>;
	.reg .b32 	%r<38>;
	.reg .b32 	%f<67>;
	.reg .b64 	%rd<39>;

	ld.param.u64 	%rd4, [_Z15MatrixMulKernelPfS_S_i_param_0];
	ld.param.u64 	%rd5, [_Z15MatrixMulKernelPfS_S_i_param_1];
	ld.param.u64 	%rd3, [_Z15MatrixMulKernelPfS_S_i_param_2];
	ld.param.u32 	%r20, [_Z15MatrixMulKernelPfS_S_i_param_3];
	cvta.to.global.u64 	%rd1, %rd5;
	cvta.to.global.u64 	%rd2, %rd4;
	mov.u32 	%r1, %tid.x;
	mov.u32 	%r2, %tid.y;
	max.s32 	%r21, %r1, %r2;
	setp.ge.s32 	%p1, %r21, %r20;
	@%p1 bra 	$L__BB0_13;
	mul.lo.s32 	%r3, %r20, %r2;
	add.s32 	%r23, %r20, -1;
	and.b32  	%r4, %r20, 7;
	setp.lt.u32 	%p2, %r23, 7;
	mov.f32 	%f66, 0f00000000;
	mov.b32 	%r36, 0;
	@%p2 bra 	$L__BB0_4;
	and.b32  	%r36, %r20, -8;
	neg.s32 	%r34, %r36;
	shl.b32 	%r7, %r20, 3;
	mov.f32 	%f66, 0f00000000;
	mul.wide.s32 	%rd10, %r20, 4;
	mov.u32 	%r32, %r3;
	mov.u32 	%r33, %r1;
$L__BB0_3:
	.pragma "nounroll";
	mul.wide.s32 	%rd6, %r32, 4;
	add.s64 	%rd7, %rd2, %rd6;
	ld.global.f32 	%f16, [%rd7];
	mul.wide.s32 	%rd8, %r33, 4;
	add.s64 	%rd9, %rd1, %rd8;
	ld.global.f32 	%f17, [%rd9];
	fma.rn.f32 	%f18, %f16, %f17, %f66;
	ld.global.f32 	%f19, [%rd7+4];
	add.s64 	%rd11, %rd9, %rd10;
	ld.global.f32 	%f20, [%rd11];
	fma.rn.f32 	%f21, %f19, %f20, %f18;
	ld.global.f32 	%f22, [%rd7+8];
	add.s64 	%rd12, %rd11, %rd10;
	ld.global.f32 	%f23, [%rd12];
	fma.rn.f32 	%f24, %f22, %f23, %f21;
	ld.global.f32 	%f25, [%rd7+12];
	add.s64 	%rd13, %rd12, %rd10;
	ld.global.f32 	%f26, [%rd13];
	fma.rn.f32 	%f27, %f25, %f26, %f24;
	ld.global.f32 	%f28, [%rd7+16];
	add.s64 	%rd14, %rd13, %rd10;
	ld.global.f32 	%f29, [%rd14];
	fma.rn.f32 	%f30, %f28, %f29, %f27;
	ld.global.f32 	%f31, [%rd7+20];
	add.s64 	%rd15, %rd14, %rd10;
	ld.global.f32 	%f32, [%rd15];
	fma.rn.f32 	%f33, %f31, %f32, %f30;
	ld.global.f32 	%f34, [%rd7+24];
	add.s64 	%rd16, %rd15, %rd10;
	ld.global.f32 	%f35, [%rd16];
	fma.rn.f32 	%f36, %f34, %f35, %f33;
	ld.global.f32 	%f37, [%rd7+28];
	add.s64 	%rd17, %rd16, %rd10;
	ld.global.f32 	%f38, [%rd17];
	fma.rn.f32 	%f66, %f37, %f38, %f36;
	add.s32 	%r34, %r34, 8;
	add.s32 	%r33, %r33, %r7;
	add.s32 	%r32, %r32, 8;
	setp.ne.s32 	%p3, %r34, 0;
	@%p3 bra 	$L__BB0_3;
$L__BB0_4:
	setp.eq.s32 	%p4, %r4, 0;
	@%p4 bra 	$L__BB0_12;
	and.b32  	%r15, %r20, 3;
	setp.lt.u32 	%p5, %r4, 4;
	@%p5 bra 	$L__BB0_7;
	add.s32 	%r24, %r36, %r3;
	mul.wide.s32 	%rd18, %r24, 4;
	add.s64 	%rd19, %rd2, %rd18;
	ld.global.f32 	%f40, [%rd19];
	mad.lo.s32 	%r25, %r36, %r20, %r1;
	mul.wide.s32 	%rd20, %r25, 4;
	add.s64 	%rd21, %rd1, %rd20;
	ld.global.f32 	%f41, [%rd21];
	fma.rn.f32 	%f42, %f40, %f41, %f66;
	ld.global.f32 	%f43, [%rd19+4];
	mul.wide.s32 	%rd22, %r20, 4;
	add.s64 	%rd23, %rd21, %rd22;
	ld.global.f32 	%f44, [%rd23];
	fma.rn.f32 	%f45, %f43, %f44, %f42;
	ld.global.f32 	%f46, [%rd19+8];
	add.s64 	%rd24, %rd23, %rd22;
	ld.global.f32 	%f47, [%rd24];
	fma.rn.f32 	%f48, %f46, %f47, %f45;
	ld.global.f32 	%f49, [%rd19+12];
	add.s64 	%rd25, %rd24, %rd22;
	ld.global.f32 	%f50, [%rd25];
	fma.rn.f32 	%f66, %f49, %f50, %f48;
	add.s32 	%r36, %r36, 4;
$L__BB0_7:
	setp.eq.s32 	%p6, %r15, 0;
	@%p6 bra 	$L__BB0_12;
	setp.eq.s32 	%p7, %r15, 1;
	@%p7 bra 	$L__BB0_10;
	add.s32 	%r26, %r36, %r3;
	mul.wide.s32 	%rd26, %r26, 4;
	add.s64 	%rd27, %rd2, %rd26;
	ld.global.f32 	%f52, [%rd27];
	mad.lo.s32 	%r27, %r36, %r20, %r1;
	mul.wide.s32 	%rd28, %r27, 4;
	add.s64 	%rd29, %rd1, %rd28;
	ld.global.f32 	%f53, [%rd29];
	fma.rn.f32 	%f54, %f52, %f53, %f66;
	ld.global.f32 	%f55, [%rd27+4];
	mul.wide.s32 	%rd30, %r20, 4;
	add.s64 	%rd31, %rd29, %rd30;
	ld.global.f32 	%f56, [%rd31];
	fma.rn.f32 	%f66, %f55, %f56, %f54;
	add.s32 	%r36, %r36, 2;
$L__BB0_10:
	and.b32  	%r28, %r20, 1;
	setp.eq.b32 	%p8, %r28, 1;
	not.pred 	%p9, %p8;
	@%p9 bra 	$L__BB0_12;
	add.s32 	%r29, %r36, %r3;
	mul.wide.s32 	%rd32, %r29, 4;
	add.s64 	%rd33, %rd2, %rd32;
	ld.global.f32 	%f57, [%rd33];
	mad.lo.s32 	%r30, %r36, %r20, %r1;
	mul.wide.s32 	%rd34, %r30, 4;
	add.s64 	%rd35, %rd1, %rd34;
	ld.global.f32 	%f58, [%rd35];
	fma.rn.f32 	%f66, %f57, %f58, %f66;
$L__BB0_12:
	add.s32 	%r31, %r3, %r1;
	cvta.to.global.u64 	%rd36, %rd3;
	mul.wide.u32 	%rd37, %r31, 4;
	add.s64 	%rd38, %rd36, %rd37;
	st.global.f32 	[%rd38], %f66;
$L__BB0_13:
	ret;

}


// ===== COMPILED SASS (sm_100) =====

	.target	sm_100

	.elftype	@"ET_EXEC"


//--------------------- .note.nv.tkinfo           --------------------------
	.section	.note.nv.tkinfo,"",@"SHT_NOTE"
	.sectionflags	@"SHF_NOTE_NV_TKINFO"
	.tkinfo
        /*0018*/ 	.word	0x00000002
        /*0030*/ 	.string	""
        /*0030*/ 	.string	"ptxas"
        /*0030*/ 	.string	"Cuda compilation tools, release 13.0, V13.0.88"
        /*0030*/ 	.string	"Build cuda_13.0.r13.0/compiler.36424714_0"
        /*0030*/ 	.string	"-arch sm_100 -m 64 "



//--------------------- .note.nv.cuinfo           --------------------------
	.section	.note.nv.cuinfo,"",@"SHT_NOTE"
	.sectionflags	@"SHF_NOTE_NV_CUINFO"
        /*0018*/ 	.short	0x0002
        /*001a*/ 	.short	0x0064
        /*001c*/ 	.short	0x0082
	.zero		2


//--------------------- .nv.info                  --------------------------
	.section	.nv.info,"",@"SHT_CUDA_INFO"
	.align	4


	//----- nvinfo : EIATTR_REGCOUNT
	.align		4
        /*0000*/ 	.byte	0x04, 0x2f
        /*0002*/ 	.short	(.L_1 - .L_0)
	.align		4
.L_0:
        /*0004*/ 	.word	index@(_Z15MatrixMulKernelPfS_S_i)
        /*0008*/ 	.word	0x00000020


	//----- nvinfo : EIATTR_FRAME_SIZE
	.align		4
.L_1:
        /*000c*/ 	.byte	0x04, 0x11
        /*000e*/ 	.short	(.L_3 - .L_2)
	.align		4
.L_2:
        /*0010*/ 	.word	index@(_Z15MatrixMulKernelPfS_S_i)
        /*0014*/ 	.word	0x00000000


	//----- nvinfo : EIATTR_MIN_STACK_SIZE
	.align		4
.L_3:
        /*0018*/ 	.byte	0x04, 0x12
        /*001a*/ 	.short	(.L_5 - .L_4)
	.align		4
.L_4:
        /*001c*/ 	.word	index@(_Z15MatrixMulKernelPfS_S_i)
        /*0020*/ 	.word	0x00000000
.L_5:


//--------------------- .nv.compat                --------------------------
	.section	.nv.compat,"",@"SHT_CUDA_COMPAT_INFO"
	.align	4
        /*0000*/ 	.byte	0x02, 0x09, 0x00, 0x00, 0x02, 0x02, 0x01, 0x00, 0x02, 0x05, 0x05, 0x00, 0x03, 0x07, 0x01, 0x01
        /*0010*/ 	.byte	0x02, 0x03, 0x00, 0x00, 0x02, 0x06, 0x01, 0x00, 0x04, 0x0b, 0x08, 0x00, 0x09, 0x00, 0x00, 0x00
        /*0020*/ 	.byte	0x00, 0x00, 0x00, 0x00


//--------------------- .nv.info._Z15MatrixMulKernelPfS_S_i --------------------------
	.section	.nv.info._Z15MatrixMulKernelPfS_S_i,"",@"SHT_CUDA_INFO"
	.sectionflags	@""
	.align	4


	//----- nvinfo : EIATTR_CUDA_API_VERSION
	.align		4
        /*0000*/ 	.byte	0x04, 0x37
        /*0002*/ 	.short	(.L_7 - .L_6)
.L_6:
        /*0004*/ 	.word	0x00000082


	//----- nvinfo : EIATTR_KPARAM_INFO
	.align		4
.L_7:
        /*0008*/ 	.byte	0x04, 0x17
        /*000a*/ 	.short	(.L_9 - .L_8)
.L_8:
        /*000c*/ 	.word	0x00000000
        /*0010*/ 	.short	0x0003
        /*0012*/ 	.short	0x0018
        /*0014*/ 	.byte	0x00, 0xf0, 0x11, 0x00


	//----- nvinfo : EIATTR_KPARAM_INFO
	.align		4
.L_9:
        /*0018*/ 	.byte	0x04, 0x17
        /*001a*/ 	.short	(.L_11 - .L_10)
.L_10:
        /*001c*/ 	.word	0x00000000
        /*0020*/ 	.short	0x0002
        /*0022*/ 	.short	0x0010
        /*0024*/ 	.byte	0x00, 0xf5, 0x21, 0x00


	//----- nvinfo : EIATTR_KPARAM_INFO
	.align		4
.L_11:
        /*0028*/ 	.byte	0x04, 0x17
        /*002a*/ 	.short	(.L_13 - .L_12)
.L_12:
        /*002c*/ 	.word	0x00000000
        /*0030*/ 	.short	0x0001
        /*0032*/ 	.short	0x0008
        /*0034*/ 	.byte	0x00, 0xf5, 0x21, 0x00


	//----- nvinfo : EIATTR_KPARAM_INFO
	.align		4
.L_13:
        /*0038*/ 	.byte	0x04, 0x17
        /*003a*/ 	.short	(.L_15 - .L_14)
.L_14:
        /*003c*/ 	.word	0x00000000
        /*0040*/ 	.short	0x0000
        /*0042*/ 	.short	0x0000
        /*0044*/ 	.byte	0x00, 0xf5, 0x21, 0x00


	//----- nvinfo : EIATTR_SPARSE_MMA_MASK
	.align		4
.L_15:
        /*0048*/ 	.byte	0x03, 0x50
        /*004a*/ 	.short	0x0000


	//----- nvinfo : EIATTR_MAXREG_COUNT
	.align		4
        /*004c*/ 	.byte	0x03, 0x1b
        /*004e*/ 	.short	0x00ff


	//----- nvinfo : EIATTR_MERCURY_ISA_VERSION
	.align		4
        /*0050*/ 	.byte	0x03, 0x5f
        /*0052*/ 	.short	0x0101


	//----- nvinfo : EIATTR_VRC_CTA_INIT_COUNT
	.align		4
        /*0054*/ 	.byte	0x02, 0x4a
	.zero		1
	.zero		1


	//----- nvinfo : EIATTR_EXIT_INSTR_OFFSETS
	.align		4
        /*0058*/ 	.byte	0x04, 0x1c
        /*005a*/ 	.short	(.L_17 - .L_16)


	//   ....[0]....
.L_16:
        /*005c*/ 	.word	0x00000060


	//   ....[1]....
        /*0060*/ 	.word	0x00000770


	//----- nvinfo : EIATTR_CBANK_PARAM_SIZE
	.align		4
.L_17:
        /*0064*/ 	.byte	0x03, 0x19
        /*0066*/ 	.short	0x001c


	//----- nvinfo : EIATTR_PARAM_CBANK
	.align		4
        /*0068*/ 	.byte	0x04, 0x0a
        /*006a*/ 	.short	(.L_19 - .L_18)
	.align		4
.L_18:
        /*006c*/ 	.word	index@(.nv.constant0._Z15MatrixMulKernelPfS_S_i)
        /*0070*/ 	.short	0x0380
        /*0072*/ 	.short	0x001c


	//----- nvinfo : EIATTR_SW_WAR
	.align		4
.L_19:
        /*0074*/ 	.byte	0x04, 0x36
        /*0076*/ 	.short	(.L_21 - .L_20)
.L_20:
        /*0078*/ 	.word	0x00000008
.L_21:


//--------------------- .nv.callgraph             --------------------------
	.section	.nv.callgraph,"",@"SHT_CUDA_CALLGRAPH"
	.align	4
	.sectionentsize	8
	.align		4
        /*0000*/ 	.word	0x00000000
	.align		4
        /*0004*/ 	.word	0xffffffff
	.align		4
        /*0008*/ 	.word	0x00000000
	.align		4
        /*000c*/ 	.word	0xfffffffe
	.align		4
        /*0010*/ 	.word	0x00000000
	.align		4
        /*0014*/ 	.word	0xfffffffd
	.align		4
        /*0018*/ 	.word	0x00000000
	.align		4
        /*001c*/ 	.word	0xfffffffc


//--------------------- .text._Z15MatrixMulKernelPfS_S_i --------------------------
	.section	.text._Z15MatrixMulKernelPfS_S_i,"ax",@progbits
	.align	128
        .global         _Z15MatrixMulKernelPfS_S_i
        .type           _Z15MatrixMulKernelPfS_S_i,@function
        .size           _Z15MatrixMulKernelPfS_S_i,(.L_x_5 - _Z15MatrixMulKernelPfS_S_i)
        .other          _Z15MatrixMulKernelPfS_S_i,@"STO_CUDA_ENTRY STV_DEFAULT"
_Z15MatrixMulKernelPfS_S_i:
.text._Z15MatrixMulKernelPfS_S_i:
[----:B------:R-:W-:Y:S01]  /*0000*/  LDC R1, c[0x0][0x37c] ;  /* 0x0000df00ff017b82 */ /* 0x000fe20000000800 */
[----:B------:R-:W0:Y:S07]  /*0010*/  S2R R0, SR_TID.X ;  /* 0x0000000000007919 */ /* 0x000e2e0000002100 */
[----:B------:R-:W1:Y:S01]  /*0020*/  LDC R15, c[0x0][0x398] ;  /* 0x0000e600ff0f7b82 */ /* 0x000e620000000800 */
[----:B------:R-:W0:Y:S02]  /*0030*/  S2R R17, SR_TID.Y ;  /* 0x0000000000117919 */ /* 0x000e240000002200 */
[----:B0-----:R-:W-:-:S04]  /*0040*/  VIMNMX R2, PT, PT, R0, R17, !PT ;  /* 0x0000001100027248 */ /* 0x001fc80007fe0100 */
[----:B-1----:R-:W-:-:S13]  /*0050*/  ISETP.GE.AND P0, PT, R2, R15, PT ;  /* 0x0000000f0200720c */ /* 0x002fda0003f06270 */
[----:B------:R-:W-:Y:S05]  /*0060*/  @P0 EXIT ;  /* 0x000000000000094d */ /* 0x000fea0003800000 */
[C---:B------:R-:W-:Y:S01]  /*0070*/  IADD3 R2, PT, PT, R15.reuse, -0x1, RZ ;  /* 0xffffffff0f027810 */ /* 0x040fe20007ffe0ff */
[----:B------:R-:W0:Y:S01]  /*0080*/  LDCU.64 UR4, c[0x0][0x358] ;  /* 0x00006b00ff0477ac */ /* 0x000e220008000a00 */
[----:B------:R-:W-:Y:S01]  /*0090*/  LOP3.LUT R25, R15, 0x7, RZ, 0xc0, !PT ;  /* 0x000000070f197812 */ /* 0x000fe200078ec0ff */
[----:B------:R-:W-:Y:S01]  /*00a0*/  HFMA2 R21, -RZ, RZ, 0, 0 ;  /* 0x00000000ff157431 */ /* 0x000fe200000001ff */
[----:B------:R-:W-:Y:S01]  /*00b0*/  ISETP.GE.U32.AND P1, PT, R2, 0x7, PT ;  /* 0x000000070200780c */ /* 0x000fe20003f26070 */
[----:B------:R-:W-:Y:S01]  /*00c0*/  IMAD R17, R17, R15, RZ ;  /* 0x0000000f11117224 */ /* 0x000fe200078e02ff */
[----:B------:R-:W-:Y:S02]  /*00d0*/  ISETP.NE.AND P0, PT, R25, RZ, PT ;  /* 0x000000ff1900720c */ /* 0x000fe40003f05270 */
[----:B------:R-:W-:-:S09]  /*00e0*/  MOV R16, RZ ;  /* 0x000000ff00107202 */ /* 0x000fd20000000f00 */
[----:B------:R-:W-:Y:S05]  /*00f0*/  @!P1 BRA `(.L_x_0) ;  /* 0x0000000000b49947 */ /* 0x000fea0003800000 */
[----:B------:R-:W-:Y:S02]  /*0100*/  LOP3.LUT R16, R15, 0xfffffff8, RZ, 0xc0, !PT ;  /* 0xfffffff80f107812 */ /* 0x000fe400078ec0ff */
[----:B------:R-:W-:Y:S02]  /*0110*/  MOV R21, RZ ;  /* 0x000000ff00157202 */ /* 0x000fe40000000f00 */
[----:B------:R-:W-:Y:S02]  /*0120*/  MOV R18, R17 ;  /* 0x0000001100127202 */ /* 0x000fe40000000f00 */
[----:B------:R-:W-:Y:S02]  /*0130*/  MOV R14, R0 ;  /* 0x00000000000e7202 */ /* 0x000fe40000000f00 */
[----:B------:R-:W-:-:S07]  /*0140*/  IADD3 R19, PT, PT, -R16, RZ, RZ ;  /* 0x000000ff10137210 */ /* 0x000fce0007ffe1ff */
.L_x_1:
[----:B------:R-:W1:Y:S08]  /*0150*/  LDC.64 R8, c[0x0][0x388] ;  /* 0x0000e200ff087b82 */ /* 0x000e700000000a00 */
[----:B------:R-:W2:Y:S01]  /*0160*/  LDC.64 R2, c[0x0][0x380] ;  /* 0x0000e000ff027b82 */ /* 0x000ea20000000a00 */
[----:B-1----:R-:W-:-:S05]  /*0170*/  IMAD.WIDE R8, R14, 0x4, R8 ;  /* 0x000000040e087825 */ /* 0x002fca00078e0208 */
[----:B0-----:R0:W3:Y:S01]  /*0180*/  LDG.E R20, desc[UR4][R8.64] ;  /* 0x0000000408147981 */ /* 0x0010e2000c1e1900 */
[----:B------:R-:W-:-:S04]  /*0190*/  IMAD.WIDE R12, R15, 0x4, R8 ;  /* 0x000000040f0c7825 */ /* 0x000fc800078e0208 */
[----:B--2---:R-:W-:Y:S01]  /*01a0*/  IMAD.WIDE R2, R18, 0x4, R2 ;  /* 0x0000000412027825 */ /* 0x004fe200078e0202 */
[----:B------:R1:W2:Y:S03]  /*01b0*/  LDG.E R23, desc[UR4][R12.64] ;  /* 0x000000040c177981 */ /* 0x0002a6000c1e1900 */
[C---:B------:R-:W-:Y:S01]  /*01c0*/  IMAD.WIDE R4, R15.reuse, 0x4, R12 ;  /* 0x000000040f047825 */ /* 0x040fe200078e020c */
[----:B------:R-:W3:Y:S04]  /*01d0*/  LDG.E R22, desc[UR4][R2.64] ;  /* 0x0000000402167981 */ /* 0x000ee8000c1e1900 */
[----:B------:R-:W2:Y:S01]  /*01e0*/  LDG.E R24, desc[UR4][R2.64+0x4] ;  /* 0x0000040402187981 */ /* 0x000ea2000c1e1900 */
[----:B------:R-:W-:-:S03]  /*01f0*/  IMAD.WIDE R6, R15, 0x4, R4 ;  /* 0x000000040f067825 */ /* 0x000fc600078e0204 */
[----:B------:R4:W5:Y:S01]  /*0200*/  LDG.E R27, desc[UR4][R4.64] ;  /* 0x00000004041b7981 */ /* 0x000962000c1e1900 */
[----:B0-----:R-:W-:-:S03]  /*0210*/  IMAD.WIDE R8, R15, 0x4, R6 ;  /* 0x000000040f087825 */ /* 0x001fc600078e0206 */
[----:B------:R-:W5:Y:S04]  /*0220*/  LDG.E R26, desc[UR4][R2.64+0x8] ;  /* 0x00000804021a7981 */ /* 0x000f68000c1e1900 */
[----:B------:R-:W5:Y:S01]  /*0230*/  LDG.E R7, desc[UR4][R6.64] ;  /* 0x0000000406077981 */ /* 0x000f62000c1e1900 */
[----:B------:R-:W-:-:S03]  /*0240*/  IMAD.WIDE R10, R15, 0x4, R8 ;  /* 0x000000040f0a7825 */ /* 0x000fc600078e0208 */
[----:B------:R-:W5:Y:S01]  /*0250*/  LDG.E R28, desc[UR4][R2.64+0xc] ;  /* 0x00000c04021c7981 */ /* 0x000f62000c1e1900 */
[----:B-1----:R-:W-:-:S03]  /*0260*/  IMAD.WIDE R12, R15, 0x4, R10 ;  /* 0x000000040f0c7825 */ /* 0x002fc600078e020a */
[----:B------:R-:W5:Y:S04]  /*0270*/  LDG.E R9, desc[UR4][R8.64] ;  /* 0x0000000408097981 */ /* 0x000f68000c1e1900 */
[----:B------:R-:W5:Y:S01]  /*0280*/  LDG.E R6, desc[UR4][R2.64+0x10] ;  /* 0x0000100402067981 */ /* 0x000f62000c1e1900 */
[----:B----4-:R-:W-:-:S03]  /*0290*/  IMAD.WIDE R4, R15, 0x4, R12 ;  /* 0x000000040f047825 */ /* 0x010fc600078e020c */
[----:B------:R-:W4:Y:S04]  /*02a0*/  LDG.E R29, desc[UR4][R10.64] ;  /* 0x000000040a1d7981 */ /* 0x000f28000c1e1900 */
[----:B------:R-:W4:Y:S04]  /*02b0*/  LDG.E R8, desc[UR4][R2.64+0x18] ;  /* 0x0000180402087981 */ /* 0x000f28000c1e1900 */
[----:B------:R-:W4:Y:S04]  /*02c0*/  LDG.E R4, desc[UR4][R4.64] ;  /* 0x0000000404047981 */ /* 0x000f28000c1e1900 */
[----:B------:R-:W4:Y:S04]  /*02d0*/  LDG.E R10, desc[UR4][R2.64+0x14] ;  /* 0x00001404020a7981 */ /* 0x000f28000c1e1900 */
[----:B------:R-:W4:Y:S04]  /*02e0*/  LDG.E R11, desc[UR4][R2.64+0x1c] ;  /* 0x00001c04020b7981 */ /* 0x000f28000c1e1900 */
[----:B------:R-:W4:Y:S01]  /*02f0*/  LDG.E R3, desc[UR4][R12.64] ;  /* 0x000000040c037981 */ /* 0x000f22000c1e1900 */
[----:B------:R-:W-:-:S04]  /*0300*/  IADD3 R19, PT, PT, R19, 0x8, RZ ;  /* 0x0000000813137810 */ /* 0x000fc80007ffe0ff */
[----:B------:R-:W-:Y:S02]  /*0310*/  ISETP.NE.AND P1, PT, R19, RZ, PT ;  /* 0x000000ff1300720c */ /* 0x000fe40003f25270 */
[----:B------:R-:W-:Y:S02]  /*0320*/  IADD3 R18, PT, PT, R18, 0x8, RZ ;  /* 0x0000000812127810 */ /* 0x000fe40007ffe0ff */
[----:B------:R-:W-:Y:S01]  /*0330*/  LEA R14, R15, R14, 0x3 ;  /* 0x0000000e0f0e7211 */ /* 0x000fe200078e18ff */
[----:B---3--:R-:W-:-:S04]  /*0340*/  FFMA R21, R22, R20, R21 ;  /* 0x0000001416157223 */ /* 0x008fc80000000015 */
[----:B--2---:R-:W-:-:S04]  /*0350*/  FFMA R21, R24, R23, R21 ;  /* 0x0000001718157223 */ /* 0x004fc80000000015 */
[----:B-----5:R-:W-:-:S04]  /*0360*/  FFMA R21, R26, R27, R21 ;  /* 0x0000001b1a157223 */ /* 0x020fc80000000015 */
[----:B------:R-:W-:-:S04]  /*0370*/  FFMA R7, R28, R7, R21 ;  /* 0x000000071c077223 */ /* 0x000fc80000000015 */
[----:B------:R-:W-:-:S04]  /*0380*/  FFMA R7, R6, R9, R7 ;  /* 0x0000000906077223 */ /* 0x000fc80000000007 */
[----:B----4-:R-:W-:-:S04]  /*0390*/  FFMA R7, R10, R29, R7 ;  /* 0x0000001d0a077223 */ /* 0x010fc80000000007 */
[----:B------:R-:W-:-:S04]  /*03a0*/  FFMA R8, R8, R3, R7 ;  /* 0x0000000308087223 */ /* 0x000fc80000000007 */
[----:B------:R-:W-:Y:S01]  /*03b0*/  FFMA R21, R11, R4, R8 ;  /* 0x000000040b157223 */ /* 0x000fe20000000008 */
[----:B------:R-:W-:Y:S06]  /*03c0*/  @P1 BRA `(.L_x_1) ;  /* 0xfffffffc00601947 */ /* 0x000fec000383ffff */
.L_x_0:
[----:B------:R-:W-:Y:S05]  /*03d0*/  @!P0 BRA `(.L_x_2) ;  /* 0x0000000000d48947 */ /* 0x000fea0003800000 */
[----:B------:R-:W-:Y:S02]  /*03e0*/  ISETP.GE.U32.AND P0, PT, R25, 0x4, PT ;  /* 0x000000041900780c */ /* 0x000fe40003f06070 */
[----:B------:R-:W-:-:S04]  /*03f0*/  LOP3.LUT R13, R15, 0x3, RZ, 0xc0, !PT ;  /* 0x000000030f0d7812 */ /* 0x000fc800078ec0ff */
[----:B------:R-:W-:-:S07]  /*0400*/  ISETP.NE.AND P1, PT, R13, RZ, PT ;  /* 0x000000ff0d00720c */ /* 0x000fce0003f25270 */
[----:B------:R-:W-:Y:S06]  /*0410*/  @!P0 BRA `(.L_x_3) ;  /* 0x0000000000588947 */ /* 0x000fec0003800000 */
[----:B------:R-:W1:Y:S01]  /*0420*/  LDC.64 R6, c[0x0][0x388] ;  /* 0x0000e200ff067b82 */ /* 0x000e620000000a00 */
[----:B------:R-:W-:Y:S01]  /*0430*/  IMAD R9, R16, R15, R0 ;  /* 0x0000000f10097224 */ /* 0x000fe200078e0200 */
[----:B------:R-:W-:-:S06]  /*0440*/  IADD3 R5, PT, PT, R17, R16, RZ ;  /* 0x0000001011057210 */ /* 0x000fcc0007ffe0ff */
[----:B------:R-:W2:Y:S01]  /*0450*/  LDC.64 R2, c[0x0][0x380] ;  /* 0x0000e000ff027b82 */ /* 0x000ea20000000a00 */
[----:B-1----:R-:W-:-:S04]  /*0460*/  IMAD.WIDE R6, R9, 0x4, R6 ;  /* 0x0000000409067825 */ /* 0x002fc800078e0206 */
[----:B------:R-:W-:Y:S02]  /*0470*/  IMAD.WIDE R8, R15, 0x4, R6 ;  /* 0x000000040f087825 */ /* 0x000fe400078e0206 */
[----:B0-----:R-:W3:Y:S02]  /*0480*/  LDG.E R6, desc[UR4][R6.64] ;  /* 0x0000000406067981 */ /* 0x001ee4000c1e1900 */
[----:B--2---:R-:W-:-:S04]  /*0490*/  IMAD.WIDE R2, R5, 0x4, R2 ;  /* 0x0000000405027825 */ /* 0x004fc800078e0202 */
[C---:B------:R-:W-:Y:S01]  /*04a0*/  IMAD.WIDE R10, R15.reuse, 0x4, R8 ;  /* 0x000000040f0a7825 */ /* 0x040fe200078e0208 */
[----:B------:R-:W3:Y:S04]  /*04b0*/  LDG.E R12, desc[UR4][R2.64] ;  /* 0x00000004020c7981 */ /* 0x000ee8000c1e1900 */
[----:B------:R-:W2:Y:S01]  /*04c0*/  LDG.E R8, desc[UR4][R8.64] ;  /* 0x0000000408087981 */ /* 0x000ea2000c1e1900 */
[----:B------:R-:W-:-:S03]  /*04d0*/  IMAD.WIDE R4, R15, 0x4, R10 ;  /* 0x000000040f047825 */ /* 0x000fc600078e020a */
[----:B------:R-:W2:Y:S04]  /*04e0*/  LDG.E R19, desc[UR4][R2.64+0x4] ;  /* 0x0000040402137981 */ /* 0x000ea8000c1e1900 */
[----:B------:R-:W4:Y:S04]  /*04f0*/  LDG.E R14, desc[UR4][R10.64] ;  /* 0x000000040a0e7981 */ /* 0x000f28000c1e1900 */
[----:B------:R-:W4:Y:S04]  /*0500*/  LDG.E R23, desc[UR4][R2.64+0x8] ;  /* 0x0000080402177981 */ /* 0x000f28000c1e1900 */
[----:B------:R-:W5:Y:S04]  /*0510*/  LDG.E R25, desc[UR4][R2.64+0xc] ;  /* 0x00000c0402197981 */ /* 0x000f68000c1e1900 */
[----:B------:R-:W5:Y:S01]  /*0520*/  LDG.E R4, desc[UR4][R4.64] ;  /* 0x0000000404047981 */ /* 0x000f62000c1e1900 */
[----:B------:R-:W-:Y:S01]  /*0530*/  IADD3 R16, PT, PT, R16, 0x4, RZ ;  /* 0x0000000410107810 */ /* 0x000fe20007ffe0ff */
[----:B---3--:R-:W-:-:S04]  /*0540*/  FFMA R12, R12, R6, R21 ;  /* 0x000000060c0c7223 */ /* 0x008fc80000000015 */
[----:B--2---:R-:W-:-:S04]  /*0550*/  FFMA R12, R19, R8, R12 ;  /* 0x00000008130c7223 */ /* 0x004fc8000000000c */
[----:B----4-:R-:W-:-:S04]  /*0560*/  FFMA R12, R23, R14, R12 ;  /* 0x0000000e170c7223 */ /* 0x010fc8000000000c */
[----:B-----5:R-:W-:-:S07]  /*0570*/  FFMA R21, R25, R4, R12 ;  /* 0x0000000419157223 */ /* 0x020fce000000000c */
.L_x_3:
[----:B------:R-:W-:Y:S05]  /*0580*/  @!P1 BRA `(.L_x_2) ;  /* 0x0000000000689947 */ /* 0x000fea0003800000 */
[----:B------:R-:W1:Y:S01]  /*0590*/  LDC.64 R8, c[0x0][0x388] ;  /* 0x0000e200ff087b82 */ /* 0x000e620000000a00 */
[----:B------:R-:W-:Y:S02]  /*05a0*/  ISETP.NE.AND P0, PT, R13, 0x1, PT ;  /* 0x000000010d00780c */ /* 0x000fe40003f05270 */
[----:B------:R-:W-:-:S04]  /*05b0*/  LOP3.LUT R10, R15, 0x1, RZ, 0xc0, !PT ;  /* 0x000000010f0a7812 */ /* 0x000fc800078ec0ff */
[----:B------:R-:W-:Y:S01]  /*05c0*/  ISETP.NE.U32.AND P1, PT, R10, 0x1, PT ;  /* 0x000000010a00780c */ /* 0x000fe20003f25070 */
[----:B------:R-:W2:Y:S06]  /*05d0*/  LDC.64 R6, c[0x0][0x380] ;  /* 0x0000e000ff067b82 */ /* 0x000eac0000000a00 */
[C---:B------:R-:W-:Y:S01]  /*05e0*/  @P0 IMAD R13, R16.reuse, R15, R0 ;  /* 0x0000000f100d0224 */ /* 0x040fe200078e0200 */
[----:B------:R-:W-:Y:S01]  /*05f0*/  @P0 IADD3 R11, PT, PT, R17, R16, RZ ;  /* 0x00000010110b0210 */ /* 0x000fe20007ffe0ff */
[----:B------:R-:W3:Y:S01]  /*0600*/  LDC.64 R4, c[0x0][0x380] ;  /* 0x0000e000ff047b82 */ /* 0x000ee20000000a00 */
[----:B------:R-:W-:-:S05]  /*0610*/  @P0 IADD3 R16, PT, PT, R16, 0x2, RZ ;  /* 0x0000000210100810 */ /* 0x000fca0007ffe0ff */
[----:B------:R-:W-:Y:S02]  /*0620*/  @!P1 IMAD R19, R16, R15, R0 ;  /* 0x0000000f10139224 */ /* 0x000fe400078e0200 */
[----:B------:R-:W4:Y:S01]  /*0630*/  LDC.64 R2, c[0x0][0x388] ;  /* 0x0000e200ff027b82 */ /* 0x000f220000000a00 */
[----:B-1----:R-:W-:Y:S01]  /*0640*/  @P0 IMAD.WIDE R8, R13, 0x4, R8 ;  /* 0x000000040d080825 */ /* 0x002fe200078e0208 */
[----:B------:R-:W-:-:S04]  /*0650*/  @!P1 IADD3 R13, PT, PT, R17, R16, RZ ;  /* 0x00000010110d9210 */ /* 0x000fc80007ffe0ff */
[----:B0-----:R-:W5:Y:S01]  /*0660*/  @P0 LDG.E R14, desc[UR4][R8.64] ;  /* 0x00000004080e0981 */ /* 0x001f62000c1e1900 */
[----:B--2---:R-:W-:-:S04]  /*0670*/  @P0 IMAD.WIDE R6, R11, 0x4, R6 ;  /* 0x000000040b060825 */ /* 0x004fc800078e0206 */
[----:B------:R-:W-:Y:S01]  /*0680*/  @P0 IMAD.WIDE R10, R15, 0x4, R8 ;  /* 0x000000040f0a0825 */ /* 0x000fe200078e0208 */
[----:B------:R-:W5:Y:S03]  /*0690*/  @P0 LDG.E R12, desc[UR4][R6.64] ;  /* 0x00000004060c0981 */ /* 0x000f66000c1e1900 */
[----:B---3--:R-:W-:Y:S01]  /*06a0*/  @!P1 IMAD.WIDE R4, R13, 0x4, R4 ;  /* 0x000000040d049825 */ /* 0x008fe200078e0204 */
[----:B------:R-:W2:Y:S04]  /*06b0*/  @P0 LDG.E R15, desc[UR4][R6.64+0x4] ;  /* 0x00000404060f0981 */ /* 0x000ea8000c1e1900 */
[----:B------:R-:W2:Y:S01]  /*06c0*/  @P0 LDG.E R10, desc[UR4][R10.64] ;  /* 0x000000040a0a0981 */ /* 0x000ea2000c1e1900 */
[----:B----4-:R-:W-:-:S03]  /*06d0*/  @!P1 IMAD.WIDE R2, R19, 0x4, R2 ;  /* 0x0000000413029825 */ /* 0x010fc600078e0202 */
[----:B------:R-:W3:Y:S04]  /*06e0*/  @!P1 LDG.E R4, desc[UR4][R4.64] ;  /* 0x0000000404049981 */ /* 0x000ee8000c1e1900 */
[----:B------:R-:W3:Y:S01]  /*06f0*/  @!P1 LDG.E R2, desc[UR4][R2.64] ;  /* 0x0000000402029981 */ /* 0x000ee2000c1e1900 */
[----:B-----5:R-:W-:-:S04]  /*0700*/  @P0 FFMA R12, R12, R14, R21 ;  /* 0x0000000e0c0c0223 */ /* 0x020fc80000000015 */
[----:B--2---:R-:W-:-:S04]  /*0710*/  @P0 FFMA R21, R15, R10, R12 ;  /* 0x0000000a0f150223 */ /* 0x004fc8000000000c */
[----:B---3--:R-:W-:-:S07]  /*0720*/  @!P1 FFMA R21, R4, R2, R21 ;  /* 0x0000000204159223 */ /* 0x008fce0000000015 */
.L_x_2:
[----:B------:R-:W1:Y:S01]  /*0730*/  LDC.64 R2, c[0x0][0x390] ;  /* 0x0000e400ff027b82 */ /* 0x000e620000000a00 */
[----:B------:R-:W-:-:S05]  /*0740*/  IADD3 R17, PT, PT, R17, R0, RZ ;  /* 0x0000000011117210 */ /* 0x000fca0007ffe0ff */
[----:B-1----:R-:W-:-:S05]  /*0750*/  IMAD.WIDE.U32 R2, R17, 0x4, R2 ;  /* 0x0000000411027825 */ /* 0x002fca00078e0002 */
[----:B0-----:R-:W-:Y:S01]  /*0760*/  STG.E desc[UR4][R2.64], R21 ;  /* 0x0000001502007986 */ /* 0x001fe2000c101904 */
[----:B------:R-:W-:Y:S05]  /*0770*/  EXIT ;  /* 0x000000000000794d */ /* 0x000fea0003800000 */
.L_x_4:
[----:B------:R-:W-:-:S00]  /*0780*/  BRA `(.L_x_4) ;  /* 0xfffffffc00fc7947 */ /* 0x000fc0000383ffff */
[----:B------:R-:W-:-:S00]  /*0790*/  NOP ;  /* 0x0000000000007918 */ /* 0x000fc00000000000 */
        /* <DEDUP_REMOVED lines=14> */
.L_x_5:


//--------------------- .nv.shared.reserved.0     --------------------------
	.section	.nv.shared.reserved.0,"aw",@nobits
	.weak		__nv_reservedSMEM_offset_0_alias
	.size		__nv_reservedSMEM_offset_0_alias, 0, 64
	.other		__nv_reservedSMEM_offset_0_alias,@"STO_CUDA_RESERVED_SHARED STV_DEFAULT"
__nv_reservedSMEM_offset_0_alias:
	.zero		0
	.zero		64


//--------------------- .nv.constant0._Z15MatrixMulKernelPfS_S_i --------------------------
	.section	.nv.constant0._Z15MatrixMulKernelPfS_S_i,"a",@progbits
	.sectionflags	@""
	.align	4
.nv.constant0._Z15MatrixMulKernelPfS_S_i:
	.zero		924


//--------------------- SYMBOLS --------------------------

	.type		.nv.reservedSmem.offset0,@object
	.size		.nv.reservedSmem.offset0,0x4
